//
// Generated by NVIDIA NVVM Compiler
//
// Compiler Build ID: CL-36424714
// Cuda compilation tools, release 13.0, V13.0.88
// Based on NVVM 20.0.0
//

.version 9.0
.target sm_100
.address_size 64

	// .globl	_Z21checkPalindromoDevicePc

.visible .entry _Z21checkPalindromoDevicePc(
	.param .u64 .ptr .align 1 _Z21checkPalindromoDevicePc_param_0
)
{


	ret;

}


// ===== COMPILED SASS (sm_100) =====

	.target	sm_100

	.elftype	@"ET_EXEC"


//--------------------- .note.nv.tkinfo           --------------------------
	.section	.note.nv.tkinfo,"",@"SHT_NOTE"
	.sectionflags	@"SHF_NOTE_NV_TKINFO"
	.tkinfo
        /*0018*/ 	.word	0x00000002
        /*0030*/ 	.string	""
        /*0030*/ 	.string	"ptxas"
        /*0030*/ 	.string	"Cuda compilation tools, release 13.0, V13.0.88"
        /*0030*/ 	.string	"Build cuda_13.0.r13.0/compiler.36424714_0"
        /*0030*/ 	.string	"-arch sm_100 -m 64 "



//--------------------- .note.nv.cuinfo           --------------------------
	.section	.note.nv.cuinfo,"",@"SHT_NOTE"
	.sectionflags	@"SHF_NOTE_NV_CUINFO"
        /*0018*/ 	.short	0x0002
        /*001a*/ 	.short	0x0064
        /*001c*/ 	.short	0x0082
	.zero		2


//--------------------- .nv.info                  --------------------------
	.section	.nv.info,"",@"SHT_CUDA_INFO"
	.align	4


	//----- nvinfo : EIATTR_REGCOUNT
	.align		4
        /*0000*/ 	.byte	0x04, 0x2f
        /*0002*/ 	.short	(.L_1 - .L_0)
	.align		4
.L_0:
        /*0004*/ 	.word	index@(_Z21checkPalindromoDevicePc)
        /*0008*/ 	.word	0x00000004


	//----- nvinfo : EIATTR_FRAME_SIZE
	.align		4
.L_1:
        /*000c*/ 	.byte	0x04, 0x11
        /*000e*/ 	.short	(.L_3 - .L_2)
	.align		4
.L_2:
        /*0010*/ 	.word	index@(_Z21checkPalindromoDevicePc)
        /*0014*/ 	.word	0x00000000


	//----- nvinfo : EIATTR_MIN_STACK_SIZE
	.align		4
.L_3:
        /*0018*/ 	.byte	0x04, 0x12
        /*001a*/ 	.short	(.L_5 - .L_4)
	.align		4
.L_4:
        /*001c*/ 	.word	index@(_Z21checkPalindromoDevicePc)
        /*0020*/ 	.word	0x00000000
.L_5:


//--------------------- .nv.compat                --------------------------
	.section	.nv.compat,"",@"SHT_CUDA_COMPAT_INFO"
	.align	4
        /*0000*/ 	.byte	0x02, 0x09, 0x00, 0x00, 0x02, 0x02, 0x01, 0x00, 0x02, 0x05, 0x05, 0x00, 0x03, 0x07, 0x01, 0x01
        /*0010*/ 	.byte	0x02, 0x03, 0x00, 0x00, 0x02, 0x06, 0x01, 0x00, 0x04, 0x0b, 0x08, 0x00, 0x09, 0x00, 0x00, 0x00
        /*0020*/ 	.byte	0x00, 0x00, 0x00, 0x00


//--------------------- .nv.info._Z21checkPalindromoDevicePc --------------------------
	.section	.nv.info._Z21checkPalindromoDevicePc,"",@"SHT_CUDA_INFO"
	.sectionflags	@""
	.align	4


	//----- nvinfo : EIATTR_CUDA_API_VERSION
	.align		4
        /*0000*/ 	.byte	0x04, 0x37
        /*0002*/ 	.short	(.L_7 - .L_6)
.L_6:
        /*0004*/ 	.word	0x00000082


	//----- nvinfo : EIATTR_KPARAM_INFO
	.align		4
.L_7:
        /*0008*/ 	.byte	0x04, 0x17
        /*000a*/ 	.short	(.L_9 - .L_8)
.L_8:
        /*000c*/ 	.word	0x00000000
        /*0010*/ 	.short	0x0000
        /*0012*/ 	.short	0x0000
        /*0014*/ 	.byte	0x00, 0xf5, 0x21, 0x00


	//----- nvinfo : EIATTR_SPARSE_MMA_MASK
	.align		4
.L_9:
        /*0018*/ 	.byte	0x03, 0x50
        /*001a*/ 	.short	0x0000


	//----- nvinfo : EIATTR_MAXREG_COUNT
	.align		4
        /*001c*/ 	.byte	0x03, 0x1b
        /*001e*/ 	.short	0x00ff


	//----- nvinfo : EIATTR_MERCURY_ISA_VERSION
	.align		4
        /*0020*/ 	.byte	0x03, 0x5f
        /*0022*/ 	.short	0x0101


	//----- nvinfo : EIATTR_VRC_CTA_INIT_COUNT
	.align		4
        /*0024*/ 	.byte	0x02, 0x4a
	.zero		1
	.zero		1


	//----- nvinfo : EIATTR_EXIT_INSTR_OFFSETS
	.align		4
        /*0028*/ 	.byte	0x04, 0x1c
        /*002a*/ 	.short	(.L_11 - .L_10)


	//   ....[0]....
.L_10:
        /*002c*/ 	.word	0x00000010


	//----- nvinfo : EIATTR_CBANK_PARAM_SIZE
	.align		4
.L_11:
        /*0030*/ 	.byte	0x03, 0x19
        /*0032*/ 	.short	0x0008


	//----- nvinfo : EIATTR_PARAM_CBANK
	.align		4
        /*0034*/ 	.byte	0x04, 0x0a
        /*0036*/ 	.short	(.L_13 - .L_12)
	.align		4
.L_12:
        /*0038*/ 	.word	index@(.nv.constant0._Z21checkPalindromoDevicePc)
        /*003c*/ 	.short	0x0380
        /*003e*/ 	.short	0x0008


	//----- nvinfo : EIATTR_SW_WAR
	.align		4
.L_13:
        /*0040*/ 	.byte	0x04, 0x36
        /*0042*/ 	.short	(.L_15 - .L_14)
.L_14:
        /*0044*/ 	.word	0x00000008
.L_15:


//--------------------- .nv.callgraph             --------------------------
	.section	.nv.callgraph,"",@"SHT_CUDA_CALLGRAPH"
	.align	4
	.sectionentsize	8
	.align		4
        /*0000*/ 	.word	0x00000000
	.align		4
        /*0004*/ 	.word	0xffffffff
	.align		4
        /*0008*/ 	.word	0x00000000
	.align		4
        /*000c*/ 	.word	0xfffffffe
	.align		4
        /*0010*/ 	.word	0x00000000
	.align		4
        /*0014*/ 	.word	0xfffffffd
	.align		4
        /*0018*/ 	.word	0x00000000
	.align		4
        /*001c*/ 	.word	0xfffffffc


//--------------------- .text._Z21checkPalindromoDevicePc --------------------------
	.section	.text._Z21checkPalindromoDevicePc,"ax",@progbits
	.align	128
        .global         _Z21checkPalindromoDevicePc
        .type           _Z21checkPalindromoDevicePc,@function
        .size           _Z21checkPalindromoDevicePc,(.L_x_1 - _Z21checkPalindromoDevicePc)
        .other          _Z21checkPalindromoDevicePc,@"STO_CUDA_ENTRY STV_DEFAULT"
_Z21checkPalindromoDevicePc:
.text._Z21checkPalindromoDevicePc:
[----:B------:R-:W-:Y:S01]  /*0000*/  LDC R1, c[0x0][0x37c] ;  /* 0x0000df00ff017b82 */ /* 0x000fe20000000800 */
[----:B------:R-:W-:Y:S05]  /*0010*/  EXIT ;  /* 0x000000000000794d */ /* 0x000fea0003800000 */
.L_x_0:
[----:B------:R-:W-:-:S00]  /*0020*/  BRA `(.L_x_0) ;  /* 0xfffffffc00fc7947 */ /* 0x000fc0000383ffff */
[----:B------:R-:W-:-:S00]  /*0030*/  NOP ;  /* 0x0000000000007918 */ /* 0x000fc00000000000 */
        /* <DEDUP_REMOVED lines=12> */
.L_x_1:


//--------------------- .nv.shared.reserved.0     --------------------------
	.section	.nv.shared.reserved.0,"aw",@nobits
	.weak		__nv_reservedSMEM_offset_0_alias
	.size		__nv_reservedSMEM_offset_0_alias, 0, 64
	.other		__nv_reservedSMEM_offset_0_alias,@"STO_CUDA_RESERVED_SHARED STV_DEFAULT"
__nv_reservedSMEM_offset_0_alias:
	.zero		0
	.zero		64


//--------------------- .nv.constant0._Z21checkPalindromoDevicePc --------------------------
	.section	.nv.constant0._Z21checkPalindromoDevicePc,"a",@progbits
	.sectionflags	@""
	.align	4
.nv.constant0._Z21checkPalindromoDevicePc:
	.zero		904


//--------------------- SYMBOLS --------------------------

	.type		.nv.reservedSmem.offset0,@object
	.size		.nv.reservedSmem.offset0,0x4
